//
// Generated by NVIDIA NVVM Compiler
//
// Compiler Build ID: CL-36424714
// Cuda compilation tools, release 13.0, V13.0.88
// Based on NVVM 20.0.0
//

.version 9.0
.target sm_100
.address_size 64

	// .globl	_Z9vectorAddPiS_S_

.visible .entry _Z9vectorAddPiS_S_(
	.param .u64 .ptr .align 1 _Z9vectorAddPiS_S__param_0,
	.param .u64 .ptr .align 1 _Z9vectorAddPiS_S__param_1,
	.param .u64 .ptr .align 1 _Z9vectorAddPiS_S__param_2
)
{
	.reg .b32 	%r<8>;
	.reg .b64 	%rd<11>;

	ld.param.u64 	%rd1, [_Z9vectorAddPiS_S__param_0];
	ld.param.u64 	%rd2, [_Z9vectorAddPiS_S__param_1];
	ld.param.u64 	%rd3, [_Z9vectorAddPiS_S__param_2];
	cvta.to.global.u64 	%rd4, %rd3;
	cvta.to.global.u64 	%rd5, %rd2;
	cvta.to.global.u64 	%rd6, %rd1;
	mov.u32 	%r1, %ntid.x;
	mov.u32 	%r2, %ctaid.x;
	mov.u32 	%r3, %tid.x;
	mad.lo.s32 	%r4, %r1, %r2, %r3;
	mul.wide.s32 	%rd7, %r4, 4;
	add.s64 	%rd8, %rd6, %rd7;
	ld.global.u32 	%r5, [%rd8];
	add.s64 	%rd9, %rd5, %rd7;
	ld.global.u32 	%r6, [%rd9];
	add.s32 	%r7, %r6, %r5;
	add.s64 	%rd10, %rd4, %rd7;
	st.global.u32 	[%rd10], %r7;
	ret;

}


// ===== COMPILED SASS (sm_100) =====

	.target	sm_100

	.elftype	@"ET_EXEC"


//--------------------- .note.nv.tkinfo           --------------------------
	.section	.note.nv.tkinfo,"",@"SHT_NOTE"
	.sectionflags	@"SHF_NOTE_NV_TKINFO"
	.tkinfo
        /*0018*/ 	.word	0x00000002
        /*0030*/ 	.string	""
        /*0030*/ 	.string	"ptxas"
        /*0030*/ 	.string	"Cuda compilation tools, release 13.0, V13.0.88"
        /*0030*/ 	.string	"Build cuda_13.0.r13.0/compiler.36424714_0"
        /*0030*/ 	.string	"-arch sm_100 -m 64 "



//--------------------- .note.nv.cuinfo           --------------------------
	.section	.note.nv.cuinfo,"",@"SHT_NOTE"
	.sectionflags	@"SHF_NOTE_NV_CUINFO"
        /*0018*/ 	.short	0x0002
        /*001a*/ 	.short	0x0064
        /*001c*/ 	.short	0x0082
	.zero		2


//--------------------- .nv.info                  --------------------------
	.section	.nv.info,"",@"SHT_CUDA_INFO"
	.align	4


	//----- nvinfo : EIATTR_REGCOUNT
	.align		4
        /*0000*/ 	.byte	0x04, 0x2f
        /*0002*/ 	.short	(.L_1 - .L_0)
	.align		4
.L_0:
        /*0004*/ 	.word	index@(_Z9vectorAddPiS_S_)
        /*0008*/ 	.word	0x0000000c


	//----- nvinfo : EIATTR_FRAME_SIZE
	.align		4
.L_1:
        /*000c*/ 	.byte	0x04, 0x11
        /*000e*/ 	.short	(.L_3 - .L_2)
	.align		4
.L_2:
        /*0010*/ 	.word	index@(_Z9vectorAddPiS_S_)
        /*0014*/ 	.word	0x00000000


	//----- nvinfo : EIATTR_MIN_STACK_SIZE
	.align		4
.L_3:
        /*0018*/ 	.byte	0x04, 0x12
        /*001a*/ 	.short	(.L_5 - .L_4)
	.align		4
.L_4:
        /*001c*/ 	.word	index@(_Z9vectorAddPiS_S_)
        /*0020*/ 	.word	0x00000000
.L_5:


//--------------------- .nv.compat                --------------------------
	.section	.nv.compat,"",@"SHT_CUDA_COMPAT_INFO"
	.align	4
        /*0000*/ 	.byte	0x02, 0x09, 0x00, 0x00, 0x02, 0x02, 0x01, 0x00, 0x02, 0x05, 0x05, 0x00, 0x03, 0x07, 0x01, 0x01
        /*0010*/ 	.byte	0x02, 0x03, 0x00, 0x00, 0x02, 0x06, 0x01, 0x00, 0x04, 0x0b, 0x08, 0x00, 0x09, 0x00, 0x00, 0x00
        /*0020*/ 	.byte	0x00, 0x00, 0x00, 0x00


//--------------------- .nv.info._Z9vectorAddPiS_S_ --------------------------
	.section	.nv.info._Z9vectorAddPiS_S_,"",@"SHT_CUDA_INFO"
	.sectionflags	@""
	.align	4


	//----- nvinfo : EIATTR_CUDA_API_VERSION
	.align		4
        /*0000*/ 	.byte	0x04, 0x37
        /*0002*/ 	.short	(.L_7 - .L_6)
.L_6:
        /*0004*/ 	.word	0x00000082


	//----- nvinfo : EIATTR_KPARAM_INFO
	.align		4
.L_7:
        /*0008*/ 	.byte	0x04, 0x17
        /*000a*/ 	.short	(.L_9 - .L_8)
.L_8:
        /*000c*/ 	.word	0x00000000
        /*0010*/ 	.short	0x0002
        /*0012*/ 	.short	0x0010
        /*0014*/ 	.byte	0x00, 0xf5, 0x21, 0x00


	//----- nvinfo : EIATTR_KPARAM_INFO
	.align		4
.L_9:
        /*0018*/ 	.byte	0x04, 0x17
        /*001a*/ 	.short	(.L_11 - .L_10)
.L_10:
        /*001c*/ 	.word	0x00000000
        /*0020*/ 	.short	0x0001
        /*0022*/ 	.short	0x0008
        /*0024*/ 	.byte	0x00, 0xf5, 0x21, 0x00


	//----- nvinfo : EIATTR_KPARAM_INFO
	.align		4
.L_11:
        /*0028*/ 	.byte	0x04, 0x17
        /*002a*/ 	.short	(.L_13 - .L_12)
.L_12:
        /*002c*/ 	.word	0x00000000
        /*0030*/ 	.short	0x0000
        /*0032*/ 	.short	0x0000
        /*0034*/ 	.byte	0x00, 0xf5, 0x21, 0x00


	//----- nvinfo : EIATTR_SPARSE_MMA_MASK
	.align		4
.L_13:
        /*0038*/ 	.byte	0x03, 0x50
        /*003a*/ 	.short	0x0000


	//----- nvinfo : EIATTR_MAXREG_COUNT
	.align		4
        /*003c*/ 	.byte	0x03, 0x1b
        /*003e*/ 	.short	0x00ff


	//----- nvinfo : EIATTR_MERCURY_ISA_VERSION
	.align		4
        /*0040*/ 	.byte	0x03, 0x5f
        /*0042*/ 	.short	0x0101


	//----- nvinfo : EIATTR_VRC_CTA_INIT_COUNT
	.align		4
        /*0044*/ 	.byte	0x02, 0x4a
	.zero		1
	.zero		1


	//----- nvinfo : EIATTR_EXIT_INSTR_OFFSETS
	.align		4
        /*0048*/ 	.byte	0x04, 0x1c
        /*004a*/ 	.short	(.L_15 - .L_14)


	//   ....[0]....
.L_14:
        /*004c*/ 	.word	0x00000100


	//----- nvinfo : EIATTR_CBANK_PARAM_SIZE
	.align		4
.L_15:
        /*0050*/ 	.byte	0x03, 0x19
        /*0052*/ 	.short	0x0018


	//----- nvinfo : EIATTR_PARAM_CBANK
	.align		4
        /*0054*/ 	.byte	0x04, 0x0a
        /*0056*/ 	.short	(.L_17 - .L_16)
	.align		4
.L_16:
        /*0058*/ 	.word	index@(.nv.constant0._Z9vectorAddPiS_S_)
        /*005c*/ 	.short	0x0380
        /*005e*/ 	.short	0x0018


	//----- nvinfo : EIATTR_SW_WAR
	.align		4
.L_17:
        /*0060*/ 	.byte	0x04, 0x36
        /*0062*/ 	.short	(.L_19 - .L_18)
.L_18:
        /*0064*/ 	.word	0x00000008
.L_19:


//--------------------- .nv.callgraph             --------------------------
	.section	.nv.callgraph,"",@"SHT_CUDA_CALLGRAPH"
	.align	4
	.sectionentsize	8
	.align		4
        /*0000*/ 	.word	0x00000000
	.align		4
        /*0004*/ 	.word	0xffffffff
	.align		4
        /*0008*/ 	.word	0x00000000
	.align		4
        /*000c*/ 	.word	0xfffffffe
	.align		4
        /*0010*/ 	.word	0x00000000
	.align		4
        /*0014*/ 	.word	0xfffffffd
	.align		4
        /*0018*/ 	.word	0x00000000
	.align		4
        /*001c*/ 	.word	0xfffffffc


//--------------------- .text._Z9vectorAddPiS_S_  --------------------------
	.section	.text._Z9vectorAddPiS_S_,"ax",@progbits
	.align	128
        .global         _Z9vectorAddPiS_S_
        .type           _Z9vectorAddPiS_S_,@function
        .size           _Z9vectorAddPiS_S_,(.L_x_1 - _Z9vectorAddPiS_S_)
        .other          _Z9vectorAddPiS_S_,@"STO_CUDA_ENTRY STV_DEFAULT"
_Z9vectorAddPiS_S_:
.text._Z9vectorAddPiS_S_:
[----:B------:R-:W-:Y:S01]  /*0000*/  LDC R1, c[0x0][0x37c] ;  /* 0x0000df00ff017b82 */ /* 0x000fe20000000800 */
[----:B------:R-:W0:Y:S07]  /*0010*/  S2R R9, SR_CTAID.X ;  /* 0x0000000000097919 */ /* 0x000e2e0000002500 */
[----:B------:R-:W1:Y:S01]  /*0020*/  LDC.64 R2, c[0x0][0x380] ;  /* 0x0000e000ff027b82 */ /* 0x000e620000000a00 */
[----:B------:R-:W0:Y:S01]  /*0030*/  LDCU UR6, c[0x0][0x360] ;  /* 0x00006c00ff0677ac */ /* 0x000e220008000800 */
[----:B------:R-:W0:Y:S01]  /*0040*/  S2R R0, SR_TID.X ;  /* 0x0000000000007919 */ /* 0x000e220000002100 */
[----:B------:R-:W2:Y:S05]  /*0050*/  LDCU.64 UR4, c[0x0][0x358] ;  /* 0x00006b00ff0477ac */ /* 0x000eaa0008000a00 */
[----:B------:R-:W3:Y:S08]  /*0060*/  LDC.64 R4, c[0x0][0x388] ;  /* 0x0000e200ff047b82 */ /* 0x000ef00000000a00 */
[----:B------:R-:W4:Y:S01]  /*0070*/  LDC.64 R6, c[0x0][0x390] ;  /* 0x0000e400ff067b82 */ /* 0x000f220000000a00 */
[----:B0-----:R-:W-:-:S04]  /*0080*/  IMAD R9, R9, UR6, R0 ;  /* 0x0000000609097c24 */ /* 0x001fc8000f8e0200 */
[----:B-1----:R-:W-:-:S04]  /*0090*/  IMAD.WIDE R2, R9, 0x4, R2 ;  /* 0x0000000409027825 */ /* 0x002fc800078e0202 */
[C---:B---3--:R-:W-:Y:S02]  /*00a0*/  IMAD.WIDE R4, R9.reuse, 0x4, R4 ;  /* 0x0000000409047825 */ /* 0x048fe400078e0204 */
[----:B--2---:R-:W2:Y:S04]  /*00b0*/  LDG.E R2, desc[UR4][R2.64] ;  /* 0x0000000402027981 */ /* 0x004ea8000c1e1900 */
[----:B------:R-:W2:Y:S01]  /*00c0*/  LDG.E R5, desc[UR4][R4.64] ;  /* 0x0000000404057981 */ /* 0x000ea2000c1e1900 */
[----:B----4-:R-:W-:Y:S01]  /*00d0*/  IMAD.WIDE R6, R9, 0x4, R6 ;  /* 0x0000000409067825 */ /* 0x010fe200078e0206 */
[----:B--2---:R-:W-:-:S05]  /*00e0*/  IADD3 R9, PT, PT, R2, R5, RZ ;  /* 0x0000000502097210 */ /* 0x004fca0007ffe0ff */
[----:B------:R-:W-:Y:S01]  /*00f0*/  STG.E desc[UR4][R6.64], R9 ;  /* 0x0000000906007986 */ /* 0x000fe2000c101904 */
[----:B------:R-:W-:Y:S05]  /*0100*/  EXIT ;  /* 0x000000000000794d */ /* 0x000fea0003800000 */
.L_x_0:
[----:B------:R-:W-:-:S00]  /*0110*/  BRA `(.L_x_0) ;  /* 0xfffffffc00fc7947 */ /* 0x000fc0000383ffff */
[----:B------:R-:W-:-:S00]  /*0120*/  NOP ;  /* 0x0000000000007918 */ /* 0x000fc00000000000 */
        /* <DEDUP_REMOVED lines=13> */
.L_x_1:


//--------------------- .nv.shared.reserved.0     --------------------------
	.section	.nv.shared.reserved.0,"aw",@nobits
	.weak		__nv_reservedSMEM_offset_0_alias
	.size		__nv_reservedSMEM_offset_0_alias, 0, 64
	.other		__nv_reservedSMEM_offset_0_alias,@"STO_CUDA_RESERVED_SHARED STV_DEFAULT"
__nv_reservedSMEM_offset_0_alias:
	.zero		0
	.zero		64


//--------------------- .nv.constant0._Z9vectorAddPiS_S_ --------------------------
	.section	.nv.constant0._Z9vectorAddPiS_S_,"a",@progbits
	.sectionflags	@""
	.align	4
.nv.constant0._Z9vectorAddPiS_S_:
	.zero		920


//--------------------- SYMBOLS --------------------------

	.type		.nv.reservedSmem.offset0,@object
	.size		.nv.reservedSmem.offset0,0x4
